//
// Generated by NVIDIA NVVM Compiler
//
// Compiler Build ID: CL-36424714
// Cuda compilation tools, release 13.0, V13.0.88
// Based on NVVM 20.0.0
//

.version 9.0
.target sm_100
.address_size 64

	// .globl	_Z13search_kernelPcS_Piii
.global .align 4 .u32 count_dev;

.visible .entry _Z13search_kernelPcS_Piii(
	.param .u64 .ptr .align 1 _Z13search_kernelPcS_Piii_param_0,
	.param .u64 .ptr .align 1 _Z13search_kernelPcS_Piii_param_1,
	.param .u64 .ptr .align 1 _Z13search_kernelPcS_Piii_param_2,
	.param .u32 _Z13search_kernelPcS_Piii_param_3,
	.param .u32 _Z13search_kernelPcS_Piii_param_4
)
{
	.reg .pred 	%p<14>;
	.reg .b16 	%rs<15>;
	.reg .b32 	%r<10>;
	.reg .b64 	%rd<13>;

	ld.param.u64 	%rd4, [_Z13search_kernelPcS_Piii_param_0];
	ld.param.u64 	%rd2, [_Z13search_kernelPcS_Piii_param_1];
	ld.param.u64 	%rd3, [_Z13search_kernelPcS_Piii_param_2];
	ld.param.u32 	%r2, [_Z13search_kernelPcS_Piii_param_3];
	ld.param.u32 	%r3, [_Z13search_kernelPcS_Piii_param_4];
	cvta.to.global.u64 	%rd5, %rd4;
	mov.u32 	%r4, %ntid.x;
	mov.u32 	%r5, %ctaid.x;
	mov.u32 	%r6, %tid.x;
	mad.lo.s32 	%r7, %r4, %r5, %r6;
	add.s32 	%r1, %r7, %r3;
	add.s32 	%r8, %r2, -4;
	setp.ge.s32 	%p4, %r1, %r8;
	cvt.s64.s32 	%rd6, %r1;
	add.s64 	%rd1, %rd5, %rd6;
	mov.pred 	%p13, -1;
	@%p4 bra 	$L__BB0_2;
	ld.global.u8 	%rs1, [%rd1];
	setp.ne.s16 	%p5, %rs1, 104;
	ld.global.u8 	%rs4, [%rd1+1];
	setp.ne.s16 	%p6, %rs4, 101;
	ld.global.u8 	%rs7, [%rd1+2];
	setp.ne.s16 	%p7, %rs7, 108;
	ld.global.u8 	%rs10, [%rd1+3];
	setp.ne.s16 	%p8, %rs10, 108;
	ld.global.u8 	%rs13, [%rd1+4];
	setp.ne.s16 	%p9, %rs13, 111;
	or.pred  	%p10, %p9, %p8;
	or.pred  	%p11, %p10, %p7;
	or.pred  	%p12, %p11, %p6;
	or.pred  	%p13, %p12, %p5;
$L__BB0_2:
	bar.sync 	0;
	ld.global.u8 	%rs14, [%rd1];
	cvta.to.global.u64 	%rd8, %rd2;
	add.s64 	%rd9, %rd8, %rd6;
	st.global.u8 	[%rd9], %rs14;
	cvta.to.global.u64 	%rd10, %rd3;
	mul.wide.s32 	%rd11, %r1, 4;
	add.s64 	%rd12, %rd10, %rd11;
	st.global.u32 	[%rd12], %r1;
	@%p13 bra 	$L__BB0_4;
	atom.global.add.u32 	%r9, [count_dev], 1;
$L__BB0_4:
	ret;

}


// ===== COMPILED SASS (sm_100) =====

	.target	sm_100

	.elftype	@"ET_EXEC"


//--------------------- .note.nv.tkinfo           --------------------------
	.section	.note.nv.tkinfo,"",@"SHT_NOTE"
	.sectionflags	@"SHF_NOTE_NV_TKINFO"
	.tkinfo
        /*0018*/ 	.word	0x00000002
        /*0030*/ 	.string	""
        /*0030*/ 	.string	"ptxas"
        /*0030*/ 	.string	"Cuda compilation tools, release 13.0, V13.0.88"
        /*0030*/ 	.string	"Build cuda_13.0.r13.0/compiler.36424714_0"
        /*0030*/ 	.string	"-arch sm_100 -m 64 "



//--------------------- .note.nv.cuinfo           --------------------------
	.section	.note.nv.cuinfo,"",@"SHT_NOTE"
	.sectionflags	@"SHF_NOTE_NV_CUINFO"
        /*0018*/ 	.short	0x0002
        /*001a*/ 	.short	0x0064
        /*001c*/ 	.short	0x0082
	.zero		2


//--------------------- .nv.info                  --------------------------
	.section	.nv.info,"",@"SHT_CUDA_INFO"
	.align	4


	//----- nvinfo : EIATTR_REGCOUNT
	.align		4
        /*0000*/ 	.byte	0x04, 0x2f
        /*0002*/ 	.short	(.L_2 - .L_1)
	.align		4
.L_1:
        /*0004*/ 	.word	index@(_Z13search_kernelPcS_Piii)
        /*0008*/ 	.word	0x0000000f


	//----- nvinfo : EIATTR_FRAME_SIZE
	.align		4
.L_2:
        /*000c*/ 	.byte	0x04, 0x11
        /*000e*/ 	.short	(.L_4 - .L_3)
	.align		4
.L_3:
        /*0010*/ 	.word	index@(_Z13search_kernelPcS_Piii)
        /*0014*/ 	.word	0x00000000


	//----- nvinfo : EIATTR_MIN_STACK_SIZE
	.align		4
.L_4:
        /*0018*/ 	.byte	0x04, 0x12
        /*001a*/ 	.short	(.L_6 - .L_5)
	.align		4
.L_5:
        /*001c*/ 	.word	index@(_Z13search_kernelPcS_Piii)
        /*0020*/ 	.word	0x00000000
.L_6:


//--------------------- .nv.compat                --------------------------
	.section	.nv.compat,"",@"SHT_CUDA_COMPAT_INFO"
	.align	4
        /*0000*/ 	.byte	0x02, 0x09, 0x00, 0x00, 0x02, 0x02, 0x01, 0x00, 0x02, 0x05, 0x05, 0x00, 0x03, 0x07, 0x01, 0x01
        /*0010*/ 	.byte	0x02, 0x03, 0x00, 0x00, 0x02, 0x06, 0x01, 0x00, 0x04, 0x0b, 0x08, 0x00, 0x09, 0x00, 0x00, 0x00
        /*0020*/ 	.byte	0x00, 0x00, 0x00, 0x00


//--------------------- .nv.info._Z13search_kernelPcS_Piii --------------------------
	.section	.nv.info._Z13search_kernelPcS_Piii,"",@"SHT_CUDA_INFO"
	.sectionflags	@""
	.align	4


	//----- nvinfo : EIATTR_CUDA_API_VERSION
	.align		4
        /*0000*/ 	.byte	0x04, 0x37
        /*0002*/ 	.short	(.L_8 - .L_7)
.L_7:
        /*0004*/ 	.word	0x00000082


	//----- nvinfo : EIATTR_KPARAM_INFO
	.align		4
.L_8:
        /*0008*/ 	.byte	0x04, 0x17
        /*000a*/ 	.short	(.L_10 - .L_9)
.L_9:
        /*000c*/ 	.word	0x00000000
        /*0010*/ 	.short	0x0004
        /*0012*/ 	.short	0x001c
        /*0014*/ 	.byte	0x00, 0xf0, 0x11, 0x00


	//----- nvinfo : EIATTR_KPARAM_INFO
	.align		4
.L_10:
        /*0018*/ 	.byte	0x04, 0x17
        /*001a*/ 	.short	(.L_12 - .L_11)
.L_11:
        /*001c*/ 	.word	0x00000000
        /*0020*/ 	.short	0x0003
        /*0022*/ 	.short	0x0018
        /*0024*/ 	.byte	0x00, 0xf0, 0x11, 0x00


	//----- nvinfo : EIATTR_KPARAM_INFO
	.align		4
.L_12:
        /*0028*/ 	.byte	0x04, 0x17
        /*002a*/ 	.short	(.L_14 - .L_13)
.L_13:
        /*002c*/ 	.word	0x00000000
        /*0030*/ 	.short	0x0002
        /*0032*/ 	.short	0x0010
        /*0034*/ 	.byte	0x00, 0xf5, 0x21, 0x00


	//----- nvinfo : EIATTR_KPARAM_INFO
	.align		4
.L_14:
        /*0038*/ 	.byte	0x04, 0x17
        /*003a*/ 	.short	(.L_16 - .L_15)
.L_15:
        /*003c*/ 	.word	0x00000000
        /*0040*/ 	.short	0x0001
        /*0042*/ 	.short	0x0008
        /*0044*/ 	.byte	0x00, 0xf5, 0x21, 0x00


	//----- nvinfo : EIATTR_KPARAM_INFO
	.align		4
.L_16:
        /*0048*/ 	.byte	0x04, 0x17
        /*004a*/ 	.short	(.L_18 - .L_17)
.L_17:
        /*004c*/ 	.word	0x00000000
        /*0050*/ 	.short	0x0000
        /*0052*/ 	.short	0x0000
        /*0054*/ 	.byte	0x00, 0xf5, 0x21, 0x00


	//----- nvinfo : EIATTR_SPARSE_MMA_MASK
	.align		4
.L_18:
        /*0058*/ 	.byte	0x03, 0x50
        /*005a*/ 	.short	0x0000


	//----- nvinfo : EIATTR_MAXREG_COUNT
	.align		4
        /*005c*/ 	.byte	0x03, 0x1b
        /*005e*/ 	.short	0x00ff


	//----- nvinfo : EIATTR_NUM_BARRIERS
	.align		4
        /*0060*/ 	.byte	0x02, 0x4c
        /*0062*/ 	.byte	0x01
	.zero		1


	//----- nvinfo : EIATTR_MERCURY_ISA_VERSION
	.align		4
        /*0064*/ 	.byte	0x03, 0x5f
        /*0066*/ 	.short	0x0101


	//----- nvinfo : EIATTR_INT_WARP_WIDE_INSTR_OFFSETS
	.align		4
        /*0068*/ 	.byte	0x04, 0x31
        /*006a*/ 	.short	(.L_20 - .L_19)


	//   ....[0]....
.L_19:
        /*006c*/ 	.word	0x00000250


	//----- nvinfo : EIATTR_VRC_CTA_INIT_COUNT
	.align		4
.L_20:
        /*0070*/ 	.byte	0x02, 0x4a
	.zero		1
	.zero		1


	//----- nvinfo : EIATTR_EXIT_INSTR_OFFSETS
	.align		4
        /*0074*/ 	.byte	0x04, 0x1c
        /*0076*/ 	.short	(.L_22 - .L_21)


	//   ....[0]....
.L_21:
        /*0078*/ 	.word	0x00000220


	//   ....[1]....
        /*007c*/ 	.word	0x000002a0


	//----- nvinfo : EIATTR_CBANK_PARAM_SIZE
	.align		4
.L_22:
        /*0080*/ 	.byte	0x03, 0x19
        /*0082*/ 	.short	0x0020


	//----- nvinfo : EIATTR_PARAM_CBANK
	.align		4
        /*0084*/ 	.byte	0x04, 0x0a
        /*0086*/ 	.short	(.L_24 - .L_23)
	.align		4
.L_23:
        /*0088*/ 	.word	index@(.nv.constant0._Z13search_kernelPcS_Piii)
        /*008c*/ 	.short	0x0380
        /*008e*/ 	.short	0x0020


	//----- nvinfo : EIATTR_SW_WAR
	.align		4
.L_24:
        /*0090*/ 	.byte	0x04, 0x36
        /*0092*/ 	.short	(.L_26 - .L_25)
.L_25:
        /*0094*/ 	.word	0x00000008
.L_26:


//--------------------- .nv.callgraph             --------------------------
	.section	.nv.callgraph,"",@"SHT_CUDA_CALLGRAPH"
	.align	4
	.sectionentsize	8
	.align		4
        /*0000*/ 	.word	0x00000000
	.align		4
        /*0004*/ 	.word	0xffffffff
	.align		4
        /*0008*/ 	.word	0x00000000
	.align		4
        /*000c*/ 	.word	0xfffffffe
	.align		4
        /*0010*/ 	.word	0x00000000
	.align		4
        /*0014*/ 	.word	0xfffffffd
	.align		4
        /*0018*/ 	.word	0x00000000
	.align		4
        /*001c*/ 	.word	0xfffffffc


//--------------------- .nv.constant4             --------------------------
	.section	.nv.constant4,"a",@progbits
	.align	8
	.align		8
.nv.constant4:
        /*0000*/ 	.dword	count_dev


//--------------------- .text._Z13search_kernelPcS_Piii --------------------------
	.section	.text._Z13search_kernelPcS_Piii,"ax",@progbits
	.align	128
        .global         _Z13search_kernelPcS_Piii
        .type           _Z13search_kernelPcS_Piii,@function
        .size           _Z13search_kernelPcS_Piii,(.L_x_1 - _Z13search_kernelPcS_Piii)
        .other          _Z13search_kernelPcS_Piii,@"STO_CUDA_ENTRY STV_DEFAULT"
_Z13search_kernelPcS_Piii:
.text._Z13search_kernelPcS_Piii:
[----:B------:R-:W-:Y:S01]  /*0000*/  LDC R1, c[0x0][0x37c] ;  /* 0x0000df00ff017b82 */ /* 0x000fe20000000800 */
[----:B------:R-:W0:Y:S01]  /*0010*/  S2R R0, SR_CTAID.X ;  /* 0x0000000000007919 */ /* 0x000e220000002500 */
[----:B------:R-:W0:Y:S06]  /*0020*/  LDCU UR6, c[0x0][0x360] ;  /* 0x00006c00ff0677ac */ /* 0x000e2c0008000800 */
[----:B------:R-:W1:Y:S01]  /*0030*/  LDC.64 R6, c[0x0][0x390] ;  /* 0x0000e400ff067b82 */ /* 0x000e620000000a00 */
[----:B------:R-:W0:Y:S01]  /*0040*/  S2R R3, SR_TID.X ;  /* 0x0000000000037919 */ /* 0x000e220000002100 */
[----:B------:R-:W2:Y:S01]  /*0050*/  LDCU.64 UR4, c[0x0][0x398] ;  /* 0x00007300ff0477ac */ /* 0x000ea20008000a00 */
[----:B------:R-:W3:Y:S01]  /*0060*/  LDCU.64 UR8, c[0x0][0x380] ;  /* 0x00007000ff0877ac */ /* 0x000ee20008000a00 */
[----:B--2---:R-:W-:Y:S01]  /*0070*/  UIADD3 UR4, UPT, UPT, UR4, -0x4, URZ ;  /* 0xfffffffc04047890 */ /* 0x004fe2000fffe0ff */
[----:B0-----:R-:W-:Y:S01]  /*0080*/  IMAD R0, R0, UR6, R3 ;  /* 0x0000000600007c24 */ /* 0x001fe2000f8e0203 */
[----:B------:R-:W0:Y:S03]  /*0090*/  LDCU.64 UR6, c[0x0][0x358] ;  /* 0x00006b00ff0677ac */ /* 0x000e260008000a00 */
[----:B------:R-:W-:-:S05]  /*00a0*/  VIADD R9, R0, UR5 ;  /* 0x0000000500097c36 */ /* 0x000fca0008000000 */
[C---:B------:R-:W-:Y:S01]  /*00b0*/  ISETP.GE.AND P1, PT, R9.reuse, UR4, PT ;  /* 0x0000000409007c0c */ /* 0x040fe2000bf26270 */
[----:B------:R-:W2:Y:S01]  /*00c0*/  LDCU.64 UR4, c[0x0][0x388] ;  /* 0x00007100ff0477ac */ /* 0x000ea20008000a00 */
[----:B------:R-:W-:Y:S02]  /*00d0*/  SHF.R.S32.HI R12, RZ, 0x1f, R9 ;  /* 0x0000001fff0c7819 */ /* 0x000fe40000011409 */
[----:B---3--:R-:W-:-:S04]  /*00e0*/  IADD3 R2, P0, PT, R9, UR8, RZ ;  /* 0x0000000809027c10 */ /* 0x008fc8000ff1e0ff */
[----:B------:R-:W-:-:S05]  /*00f0*/  IADD3.X R3, PT, PT, R12, UR9, RZ, P0, !PT ;  /* 0x000000090c037c10 */ /* 0x000fca00087fe4ff */
[----:B0-----:R-:W3:Y:S04]  /*0100*/  @!P1 LDG.E.U8 R10, desc[UR6][R2.64+0x3] ;  /* 0x00000306020a9981 */ /* 0x001ee8000c1e1100 */
[----:B------:R-:W4:Y:S04]  /*0110*/  @!P1 LDG.E.U8 R8, desc[UR6][R2.64+0x4] ;  /* 0x0000040602089981 */ /* 0x000f28000c1e1100 */
[----:B------:R-:W5:Y:S04]  /*0120*/  @!P1 LDG.E.U8 R5, desc[UR6][R2.64+0x2] ;  /* 0x0000020602059981 */ /* 0x000f68000c1e1100 */
[----:B------:R-:W2:Y:S04]  /*0130*/  @!P1 LDG.E.U8 R4, desc[UR6][R2.64+0x1] ;  /* 0x0000010602049981 */ /* 0x000ea8000c1e1100 */
[----:B------:R-:W2:Y:S01]  /*0140*/  @!P1 LDG.E.U8 R0, desc[UR6][R2.64] ;  /* 0x0000000602009981 */ /* 0x000ea2000c1e1100 */
[----:B------:R-:W-:Y:S06]  /*0150*/  BAR.SYNC.DEFER_BLOCKING 0x0 ;  /* 0x0000000000007b1d */ /* 0x000fec0000010000 */
[----:B------:R1:W2:Y:S02]  /*0160*/  LDG.E.U8 R11, desc[UR6][R2.64] ;  /* 0x00000006020b7981 */ /* 0x0002a4000c1e1100 */
[----:B-1----:R-:W-:Y:S01]  /*0170*/  IMAD.WIDE R2, R9, 0x4, R6 ;  /* 0x0000000409027825 */ /* 0x002fe200078e0206 */
[----:B---3--:R-:W-:-:S04]  /*0180*/  @!P1 ISETP.NE.AND P0, PT, R10, 0x6c, PT ;  /* 0x0000006c0a00980c */ /* 0x008fc80003f05270 */
[----:B----4-:R-:W-:-:S04]  /*0190*/  @!P1 ISETP.NE.OR P0, PT, R8, 0x6f, P0 ;  /* 0x0000006f0800980c */ /* 0x010fc80000705670 */
[----:B-----5:R-:W-:-:S04]  /*01a0*/  @!P1 ISETP.NE.OR P0, PT, R5, 0x6c, P0 ;  /* 0x0000006c0500980c */ /* 0x020fc80000705670 */
[----:B--2---:R-:W-:Y:S02]  /*01b0*/  @!P1 ISETP.NE.OR P2, PT, R4, 0x65, P0 ;  /* 0x000000650400980c */ /* 0x004fe40000745670 */
[----:B------:R-:W-:Y:S02]  /*01c0*/  PLOP3.LUT P0, PT, PT, PT, PT, 0x80, 0x8 ;  /* 0x000000000008781c */ /* 0x000fe40003f0f070 */
[----:B------:R-:W-:Y:S02]  /*01d0*/  @!P1 ISETP.NE.OR P0, PT, R0, 0x68, P2 ;  /* 0x000000680000980c */ /* 0x000fe40001705670 */
[----:B------:R-:W-:-:S04]  /*01e0*/  IADD3 R4, P3, PT, R9, UR4, RZ ;  /* 0x0000000409047c10 */ /* 0x000fc8000ff7e0ff */
[----:B------:R-:W-:-:S05]  /*01f0*/  IADD3.X R5, PT, PT, R12, UR5, RZ, P3, !PT ;  /* 0x000000050c057c10 */ /* 0x000fca0009ffe4ff */
[----:B------:R0:W-:Y:S04]  /*0200*/  STG.E.U8 desc[UR6][R4.64], R11 ;  /* 0x0000000b04007986 */ /* 0x0001e8000c101106 */
[----:B------:R0:W-:Y:S01]  /*0210*/  STG.E desc[UR6][R2.64], R9 ;  /* 0x0000000902007986 */ /* 0x0001e2000c101906 */
[----:B------:R-:W-:Y:S05]  /*0220*/  @P0 EXIT ;  /* 0x000000000000094d */ /* 0x000fea0003800000 */
[----:B------:R-:W1:Y:S01]  /*0230*/  S2R R0, SR_LANEID ;  /* 0x0000000000007919 */ /* 0x000e620000000000 */
[----:B0-----:R-:W0:Y:S01]  /*0240*/  LDC.64 R2, c[0x4][RZ] ;  /* 0x01000000ff027b82 */ /* 0x001e220000000a00 */
[----:B------:R-:W-:Y:S02]  /*0250*/  VOTEU.ANY UR4, UPT, PT ;  /* 0x0000000000047886 */ /* 0x000fe400038e0100 */
[----:B------:R-:W-:Y:S02]  /*0260*/  UFLO.U32 UR5, UR4 ;  /* 0x00000004000572bd */ /* 0x000fe400080e0000 */
[----:B------:R-:W0:Y:S04]  /*0270*/  POPC R5, UR4 ;  /* 0x0000000400057d09 */ /* 0x000e280008000000 */
[----:B-1----:R-:W-:-:S13]  /*0280*/  ISETP.EQ.U32.AND P0, PT, R0, UR5, PT ;  /* 0x0000000500007c0c */ /* 0x002fda000bf02070 */
[----:B0-----:R-:W-:Y:S01]  /*0290*/  @P0 REDG.E.ADD.STRONG.GPU desc[UR6][R2.64], R5 ;  /* 0x000000050200098e */ /* 0x001fe2000c12e106 */
[----:B------:R-:W-:Y:S05]  /*02a0*/  EXIT ;  /* 0x000000000000794d */ /* 0x000fea0003800000 */
.L_x_0:
[----:B------:R-:W-:-:S00]  /*02b0*/  BRA `(.L_x_0) ;  /* 0xfffffffc00fc7947 */ /* 0x000fc0000383ffff */
[----:B------:R-:W-:-:S00]  /*02c0*/  NOP ;  /* 0x0000000000007918 */ /* 0x000fc00000000000 */
        /* <DEDUP_REMOVED lines=11> */
.L_x_1:


//--------------------- .nv.shared.reserved.0     --------------------------
	.section	.nv.shared.reserved.0,"aw",@nobits
	.weak		__nv_reservedSMEM_offset_0_alias
	.size		__nv_reservedSMEM_offset_0_alias, 0, 64
	.other		__nv_reservedSMEM_offset_0_alias,@"STO_CUDA_RESERVED_SHARED STV_DEFAULT"
__nv_reservedSMEM_offset_0_alias:
	.zero		0
	.zero		64


//--------------------- .nv.global                --------------------------
	.section	.nv.global,"aw",@nobits
	.align	4
.nv.global:
	.type		count_dev,@object
	.size		count_dev,(.L_0 - count_dev)
count_dev:
	.zero		4
.L_0:


//--------------------- .nv.constant0._Z13search_kernelPcS_Piii --------------------------
	.section	.nv.constant0._Z13search_kernelPcS_Piii,"a",@progbits
	.sectionflags	@""
	.align	4
.nv.constant0._Z13search_kernelPcS_Piii:
	.zero		928


//--------------------- SYMBOLS --------------------------

	.type		.nv.reservedSmem.offset0,@object
	.size		.nv.reservedSmem.offset0,0x4
